//
// Generated by NVIDIA NVVM Compiler
//
// Compiler Build ID: CL-36424714
// Cuda compilation tools, release 13.0, V13.0.88
// Based on NVVM 20.0.0
//

.version 9.0
.target sm_100
.address_size 64

	// .globl	_Z7stencilPfS_iii
.extern .func  (.param .b32 func_retval0) vprintf
(
	.param .b64 vprintf_param_0,
	.param .b64 vprintf_param_1
)
;
// _ZZ7stencilPfS_iiiE4ds_A has been demoted
.global .align 1 .b8 $str[4] = {37, 102, 32};

.visible .entry _Z7stencilPfS_iii(
	.param .u64 .ptr .align 1 _Z7stencilPfS_iii_param_0,
	.param .u64 .ptr .align 1 _Z7stencilPfS_iii_param_1,
	.param .u32 _Z7stencilPfS_iii_param_2,
	.param .u32 _Z7stencilPfS_iii_param_3,
	.param .u32 _Z7stencilPfS_iii_param_4
)
{
	.local .align 8 .b8 	__local_depot0[8];
	.reg .b64 	%SP;
	.reg .b64 	%SPL;
	.reg .pred 	%p<32>;
	.reg .b32 	%r<75>;
	.reg .b32 	%f<90>;
	.reg .b64 	%rd<60>;
	.reg .b64 	%fd<4>;
	// demoted variable
	.shared .align 4 .b8 _ZZ7stencilPfS_iiiE4ds_A[4096];
	mov.u64 	%SPL, __local_depot0;
	cvta.local.u64 	%SP, %SPL;
	ld.param.u64 	%rd6, [_Z7stencilPfS_iii_param_0];
	ld.param.u64 	%rd7, [_Z7stencilPfS_iii_param_1];
	ld.param.u32 	%r22, [_Z7stencilPfS_iii_param_2];
	ld.param.u32 	%r23, [_Z7stencilPfS_iii_param_3];
	ld.param.u32 	%r24, [_Z7stencilPfS_iii_param_4];
	cvta.to.global.u64 	%rd1, %rd6;
	cvta.to.global.u64 	%rd2, %rd7;
	mov.u32 	%r25, %ctaid.z;
	shl.b32 	%r26, %r25, 5;
	mov.u32 	%r1, %tid.z;
	add.s32 	%r2, %r26, %r1;
	mov.u32 	%r27, %ctaid.x;
	shl.b32 	%r28, %r27, 5;
	mov.u32 	%r3, %tid.x;
	add.s32 	%r4, %r28, %r3;
	mad.lo.s32 	%r29, %r24, %r4, %r2;
	mul.wide.s32 	%rd8, %r29, 4;
	add.s64 	%rd9, %rd2, %rd8;
	ld.global.f32 	%f85, [%rd9];
	add.s32 	%r30, %r22, %r4;
	mad.lo.s32 	%r31, %r24, %r30, %r2;
	mul.wide.s32 	%rd10, %r31, 4;
	add.s64 	%rd11, %rd2, %rd10;
	ld.global.f32 	%f84, [%rd11];
	add.s32 	%r32, %r30, %r22;
	mad.lo.s32 	%r33, %r32, %r24, %r2;
	mul.wide.s32 	%rd12, %r33, 4;
	add.s64 	%rd13, %rd2, %rd12;
	ld.global.f32 	%f83, [%rd13];
	shl.b32 	%r34, %r1, 7;
	mov.u32 	%r35, _ZZ7stencilPfS_iiiE4ds_A;
	add.s32 	%r36, %r35, %r34;
	shl.b32 	%r37, %r3, 2;
	add.s32 	%r5, %r36, %r37;
	st.shared.f32 	[%r5], %f84;
	bar.sync 	0;
	setp.lt.s32 	%p3, %r23, 3;
	@%p3 bra 	$L__BB0_48;
	add.s32 	%r39, %r24, -1;
	setp.lt.s32 	%p4, %r2, %r39;
	setp.ne.s32 	%p5, %r2, 0;
	and.pred  	%p1, %p5, %p4;
	add.s32 	%r6, %r22, -1;
	add.s32 	%r7, %r4, -1;
	add.s32 	%r8, %r4, 1;
	setp.eq.s32 	%p6, %r23, 3;
	mov.b32 	%r74, 1;
	@%p6 bra 	$L__BB0_32;
	setp.gt.s32 	%p7, %r4, 0;
	setp.lt.s32 	%p8, %r4, %r6;
	and.pred  	%p9, %p1, %p8;
	and.pred  	%p2, %p7, %p9;
	mov.b32 	%r73, 0;
	mov.b32 	%r72, 1;
	not.pred 	%p10, %p2;
	cvt.u64.u32 	%rd15, %r2;
	add.u64 	%rd22, %SP, 0;
	mov.u64 	%rd24, $str;
	mov.f32 	%f73, %f84;
	mov.f32 	%f74, %f85;
$L__BB0_3:
	mov.f32 	%f85, %f83;
	@%p10 bra 	$L__BB0_17;
	setp.eq.s32 	%p11, %r1, 0;
	mul.lo.s32 	%r11, %r72, %r22;
	add.s32 	%r42, %r11, %r4;
	mul.lo.s32 	%r12, %r42, %r24;
	cvt.s64.s32 	%rd14, %r12;
	add.s64 	%rd16, %rd15, %rd14;
	shl.b64 	%rd17, %rd16, 2;
	add.s64 	%rd3, %rd2, %rd17;
	@%p11 bra 	$L__BB0_6;
	ld.shared.f32 	%f75, [%r5+-128];
	bra.uni 	$L__BB0_7;
$L__BB0_6:
	ld.global.f32 	%f75, [%rd3+-4];
$L__BB0_7:
	setp.gt.u32 	%p12, %r1, 30;
	add.f32 	%f57, %f74, %f85;
	add.f32 	%f10, %f57, %f75;
	@%p12 bra 	$L__BB0_9;
	ld.shared.f32 	%f76, [%r5+128];
	bra.uni 	$L__BB0_10;
$L__BB0_9:
	ld.global.f32 	%f76, [%rd3+4];
$L__BB0_10:
	setp.eq.s32 	%p13, %r3, 0;
	add.f32 	%f14, %f10, %f76;
	@%p13 bra 	$L__BB0_12;
	ld.shared.f32 	%f77, [%r5+-4];
	bra.uni 	$L__BB0_13;
$L__BB0_12:
	add.s32 	%r43, %r7, %r11;
	mad.lo.s32 	%r44, %r43, %r24, %r2;
	mul.wide.s32 	%rd18, %r44, 4;
	add.s64 	%rd19, %rd2, %rd18;
	ld.global.f32 	%f77, [%rd19];
$L__BB0_13:
	setp.gt.u32 	%p14, %r3, 30;
	add.f32 	%f18, %f14, %f77;
	@%p14 bra 	$L__BB0_15;
	ld.shared.f32 	%f78, [%r5+4];
	bra.uni 	$L__BB0_16;
$L__BB0_15:
	add.s32 	%r45, %r8, %r11;
	mad.lo.s32 	%r46, %r45, %r24, %r2;
	mul.wide.s32 	%rd20, %r46, 4;
	add.s64 	%rd21, %rd2, %rd20;
	ld.global.f32 	%f78, [%rd21];
$L__BB0_16:
	add.f32 	%f58, %f18, %f78;
	fma.rn.f32 	%f59, %f73, 0fC0C00000, %f58;
	cvt.f64.f32 	%fd1, %f59;
	cvta.to.local.u64 	%rd23, %rd22;
	st.local.f64 	[%rd23], %fd1;
	cvta.global.u64 	%rd25, %rd24;
	{ // callseq 0, 0
	.param .b64 param0;
	st.param.b64 	[param0], %rd25;
	.param .b64 param1;
	st.param.b64 	[param1], %rd22;
	.param .b32 retval0;
	call.uni (retval0), 
	vprintf, 
	(
	param0, 
	param1
	);
	ld.param.b32 	%r47, [retval0];
	} // callseq 0
	min.f32 	%f60, %f59, 0f437F0000;
	max.f32 	%f61, %f60, 0f00000000;
	add.s32 	%r49, %r12, %r2;
	mul.wide.s32 	%rd26, %r49, 4;
	add.s64 	%rd27, %rd1, %rd26;
	st.global.f32 	[%rd27], %f61;
$L__BB0_17:
	bar.sync 	0;
	st.shared.f32 	[%r5], %f85;
	bar.sync 	0;
	add.s32 	%r74, %r72, 2;
	mul.lo.s32 	%r14, %r74, %r22;
	add.s32 	%r15, %r14, %r4;
	mad.lo.s32 	%r50, %r15, %r24, %r2;
	mul.wide.s32 	%rd28, %r50, 4;
	add.s64 	%rd29, %rd2, %rd28;
	ld.global.f32 	%f84, [%rd29];
	@%p10 bra 	$L__BB0_31;
	setp.eq.s32 	%p16, %r1, 0;
	sub.s32 	%r16, %r14, %r22;
	add.s32 	%r51, %r16, %r4;
	mul.lo.s32 	%r17, %r51, %r24;
	cvt.s64.s32 	%rd30, %r17;
	add.s64 	%rd32, %rd15, %rd30;
	shl.b64 	%rd33, %rd32, 2;
	add.s64 	%rd4, %rd2, %rd33;
	@%p16 bra 	$L__BB0_20;
	ld.shared.f32 	%f79, [%r5+-128];
	bra.uni 	$L__BB0_21;
$L__BB0_20:
	ld.global.f32 	%f79, [%rd4+-4];
$L__BB0_21:
	setp.lt.u32 	%p17, %r1, 31;
	add.f32 	%f62, %f73, %f84;
	add.f32 	%f26, %f62, %f79;
	@%p17 bra 	$L__BB0_23;
	ld.global.f32 	%f80, [%rd4+4];
	bra.uni 	$L__BB0_24;
$L__BB0_23:
	ld.shared.f32 	%f80, [%r5+128];
$L__BB0_24:
	setp.eq.s32 	%p18, %r3, 0;
	add.f32 	%f30, %f26, %f80;
	@%p18 bra 	$L__BB0_26;
	ld.shared.f32 	%f81, [%r5+-4];
	bra.uni 	$L__BB0_27;
$L__BB0_26:
	add.s32 	%r52, %r7, %r16;
	mad.lo.s32 	%r53, %r52, %r24, %r2;
	mul.wide.s32 	%rd34, %r53, 4;
	add.s64 	%rd35, %rd2, %rd34;
	ld.global.f32 	%f81, [%rd35];
$L__BB0_27:
	setp.lt.u32 	%p19, %r3, 31;
	add.f32 	%f34, %f30, %f81;
	@%p19 bra 	$L__BB0_29;
	add.s32 	%r54, %r8, %r16;
	mad.lo.s32 	%r55, %r54, %r24, %r2;
	mul.wide.s32 	%rd36, %r55, 4;
	add.s64 	%rd37, %rd2, %rd36;
	ld.global.f32 	%f82, [%rd37];
	bra.uni 	$L__BB0_30;
$L__BB0_29:
	ld.shared.f32 	%f82, [%r5+4];
$L__BB0_30:
	add.f32 	%f63, %f34, %f82;
	fma.rn.f32 	%f64, %f85, 0fC0C00000, %f63;
	cvt.f64.f32 	%fd2, %f64;
	cvta.to.local.u64 	%rd39, %rd22;
	st.local.f64 	[%rd39], %fd2;
	cvta.global.u64 	%rd41, %rd24;
	{ // callseq 1, 0
	.param .b64 param0;
	st.param.b64 	[param0], %rd41;
	.param .b64 param1;
	st.param.b64 	[param1], %rd22;
	.param .b32 retval0;
	call.uni (retval0), 
	vprintf, 
	(
	param0, 
	param1
	);
	ld.param.b32 	%r56, [retval0];
	} // callseq 1
	min.f32 	%f65, %f64, 0f437F0000;
	max.f32 	%f66, %f65, 0f00000000;
	add.s32 	%r58, %r17, %r2;
	mul.wide.s32 	%rd42, %r58, 4;
	add.s64 	%rd43, %rd1, %rd42;
	st.global.f32 	[%rd43], %f66;
$L__BB0_31:
	bar.sync 	0;
	st.shared.f32 	[%r5], %f84;
	bar.sync 	0;
	add.s32 	%r59, %r15, %r22;
	mad.lo.s32 	%r60, %r59, %r24, %r2;
	mul.wide.s32 	%rd44, %r60, 4;
	add.s64 	%rd45, %rd2, %rd44;
	ld.global.f32 	%f83, [%rd45];
	add.s32 	%r18, %r72, 1;
	and.b32  	%r61, %r23, 2147483646;
	add.s32 	%r62, %r61, -4;
	setp.ne.s32 	%p20, %r73, %r62;
	mov.u32 	%r72, %r74;
	mov.f32 	%f73, %f84;
	mov.f32 	%f74, %f85;
	mov.u32 	%r73, %r18;
	@%p20 bra 	$L__BB0_3;
$L__BB0_32:
	and.b32  	%r63, %r23, 1;
	setp.eq.b32 	%p21, %r63, 1;
	not.pred 	%p22, %p21;
	@%p22 bra 	$L__BB0_48;
	setp.lt.s32 	%p23, %r4, 1;
	setp.ge.s32 	%p24, %r4, %r6;
	not.pred 	%p25, %p1;
	or.pred  	%p26, %p25, %p24;
	or.pred  	%p27, %p23, %p26;
	@%p27 bra 	$L__BB0_47;
	setp.eq.s32 	%p28, %r1, 0;
	mul.lo.s32 	%r20, %r74, %r22;
	add.s32 	%r64, %r20, %r4;
	mul.lo.s32 	%r21, %r64, %r24;
	cvt.s64.s32 	%rd46, %r21;
	cvt.u64.u32 	%rd47, %r2;
	add.s64 	%rd48, %rd47, %rd46;
	shl.b64 	%rd49, %rd48, 2;
	add.s64 	%rd5, %rd2, %rd49;
	@%p28 bra 	$L__BB0_36;
	ld.shared.f32 	%f86, [%r5+-128];
	bra.uni 	$L__BB0_37;
$L__BB0_36:
	ld.global.f32 	%f86, [%rd5+-4];
$L__BB0_37:
	setp.lt.u32 	%p29, %r1, 31;
	add.f32 	%f67, %f85, %f83;
	add.f32 	%f45, %f67, %f86;
	@%p29 bra 	$L__BB0_39;
	ld.global.f32 	%f87, [%rd5+4];
	bra.uni 	$L__BB0_40;
$L__BB0_39:
	ld.shared.f32 	%f87, [%r5+128];
$L__BB0_40:
	setp.eq.s32 	%p30, %r3, 0;
	add.f32 	%f49, %f45, %f87;
	@%p30 bra 	$L__BB0_42;
	ld.shared.f32 	%f88, [%r5+-4];
	bra.uni 	$L__BB0_43;
$L__BB0_42:
	add.s32 	%r65, %r7, %r20;
	mad.lo.s32 	%r66, %r65, %r24, %r2;
	mul.wide.s32 	%rd50, %r66, 4;
	add.s64 	%rd51, %rd2, %rd50;
	ld.global.f32 	%f88, [%rd51];
$L__BB0_43:
	setp.lt.u32 	%p31, %r3, 31;
	add.f32 	%f53, %f49, %f88;
	@%p31 bra 	$L__BB0_45;
	add.s32 	%r67, %r8, %r20;
	mad.lo.s32 	%r68, %r67, %r24, %r2;
	mul.wide.s32 	%rd52, %r68, 4;
	add.s64 	%rd53, %rd2, %rd52;
	ld.global.f32 	%f89, [%rd53];
	bra.uni 	$L__BB0_46;
$L__BB0_45:
	ld.shared.f32 	%f89, [%r5+4];
$L__BB0_46:
	add.f32 	%f68, %f53, %f89;
	fma.rn.f32 	%f69, %f84, 0fC0C00000, %f68;
	cvt.f64.f32 	%fd3, %f69;
	add.u64 	%rd54, %SP, 0;
	add.u64 	%rd55, %SPL, 0;
	st.local.f64 	[%rd55], %fd3;
	mov.u64 	%rd56, $str;
	cvta.global.u64 	%rd57, %rd56;
	{ // callseq 2, 0
	.param .b64 param0;
	st.param.b64 	[param0], %rd57;
	.param .b64 param1;
	st.param.b64 	[param1], %rd54;
	.param .b32 retval0;
	call.uni (retval0), 
	vprintf, 
	(
	param0, 
	param1
	);
	ld.param.b32 	%r69, [retval0];
	} // callseq 2
	min.f32 	%f70, %f69, 0f437F0000;
	max.f32 	%f71, %f70, 0f00000000;
	add.s32 	%r71, %r21, %r2;
	mul.wide.s32 	%rd58, %r71, 4;
	add.s64 	%rd59, %rd1, %rd58;
	st.global.f32 	[%rd59], %f71;
$L__BB0_47:
	bar.sync 	0;
	st.shared.f32 	[%r5], %f83;
	bar.sync 	0;
$L__BB0_48:
	ret;

}


// ===== COMPILED SASS (sm_100) =====

	.target	sm_100

	.elftype	@"ET_EXEC"


//--------------------- .note.nv.tkinfo           --------------------------
	.section	.note.nv.tkinfo,"",@"SHT_NOTE"
	.sectionflags	@"SHF_NOTE_NV_TKINFO"
	.tkinfo
        /*0018*/ 	.word	0x00000002
        /*0030*/ 	.string	""
        /*0030*/ 	.string	"ptxas"
        /*0030*/ 	.string	"Cuda compilation tools, release 13.0, V13.0.88"
        /*0030*/ 	.string	"Build cuda_13.0.r13.0/compiler.36424714_0"
        /*0030*/ 	.string	"-arch sm_100 -m 64 "



//--------------------- .note.nv.cuinfo           --------------------------
	.section	.note.nv.cuinfo,"",@"SHT_NOTE"
	.sectionflags	@"SHF_NOTE_NV_CUINFO"
        /*0018*/ 	.short	0x0002
        /*001a*/ 	.short	0x0064
        /*001c*/ 	.short	0x0082
	.zero		2


//--------------------- .nv.info                  --------------------------
	.section	.nv.info,"",@"SHT_CUDA_INFO"
	.align	4


	//----- nvinfo : EIATTR_REGCOUNT
	.align		4
        /*0000*/ 	.byte	0x04, 0x2f
        /*0002*/ 	.short	(.L_2 - .L_1)
	.align		4
.L_1:
        /*0004*/ 	.word	index@(_Z7stencilPfS_iii)
        /*0008*/ 	.word	0x00000027


	//----- nvinfo : EIATTR_FRAME_SIZE
	.align		4
.L_2:
        /*000c*/ 	.byte	0x04, 0x11
        /*000e*/ 	.short	(.L_4 - .L_3)
	.align		4
.L_3:
        /*0010*/ 	.word	index@(_Z7stencilPfS_iii)
        /*0014*/ 	.word	0x00000008


	//----- nvinfo : EIATTR_MIN_STACK_SIZE
	.align		4
.L_4:
        /*0018*/ 	.byte	0x04, 0x12
        /*001a*/ 	.short	(.L_6 - .L_5)
	.align		4
.L_5:
        /*001c*/ 	.word	index@(_Z7stencilPfS_iii)
        /*0020*/ 	.word	0x00000008
.L_6:


//--------------------- .nv.compat                --------------------------
	.section	.nv.compat,"",@"SHT_CUDA_COMPAT_INFO"
	.align	4
        /*0000*/ 	.byte	0x02, 0x09, 0x00, 0x00, 0x02, 0x02, 0x01, 0x00, 0x02, 0x05, 0x05, 0x00, 0x03, 0x07, 0x01, 0x01
        /*0010*/ 	.byte	0x02, 0x03, 0x00, 0x00, 0x02, 0x06, 0x01, 0x00, 0x04, 0x0b, 0x08, 0x00, 0x09, 0x00, 0x00, 0x00
        /*0020*/ 	.byte	0x00, 0x00, 0x00, 0x00


//--------------------- .nv.info._Z7stencilPfS_iii --------------------------
	.section	.nv.info._Z7stencilPfS_iii,"",@"SHT_CUDA_INFO"
	.sectionflags	@""
	.align	4


	//----- nvinfo : EIATTR_CUDA_API_VERSION
	.align		4
        /*0000*/ 	.byte	0x04, 0x37
        /*0002*/ 	.short	(.L_8 - .L_7)
.L_7:
        /*0004*/ 	.word	0x00000082


	//----- nvinfo : EIATTR_KPARAM_INFO
	.align		4
.L_8:
        /*0008*/ 	.byte	0x04, 0x17
        /*000a*/ 	.short	(.L_10 - .L_9)
.L_9:
        /*000c*/ 	.word	0x00000000
        /*0010*/ 	.short	0x0004
        /*0012*/ 	.short	0x0018
        /*0014*/ 	.byte	0x00, 0xf0, 0x11, 0x00


	//----- nvinfo : EIATTR_KPARAM_INFO
	.align		4
.L_10:
        /*0018*/ 	.byte	0x04, 0x17
        /*001a*/ 	.short	(.L_12 - .L_11)
.L_11:
        /*001c*/ 	.word	0x00000000
        /*0020*/ 	.short	0x0003
        /*0022*/ 	.short	0x0014
        /*0024*/ 	.byte	0x00, 0xf0, 0x11, 0x00


	//----- nvinfo : EIATTR_KPARAM_INFO
	.align		4
.L_12:
        /*0028*/ 	.byte	0x04, 0x17
        /*002a*/ 	.short	(.L_14 - .L_13)
.L_13:
        /*002c*/ 	.word	0x00000000
        /*0030*/ 	.short	0x0002
        /*0032*/ 	.short	0x0010
        /*0034*/ 	.byte	0x00, 0xf0, 0x11, 0x00


	//----- nvinfo : EIATTR_KPARAM_INFO
	.align		4
.L_14:
        /*0038*/ 	.byte	0x04, 0x17
        /*003a*/ 	.short	(.L_16 - .L_15)
.L_15:
        /*003c*/ 	.word	0x00000000
        /*0040*/ 	.short	0x0001
        /*0042*/ 	.short	0x0008
        /*0044*/ 	.byte	0x00, 0xf5, 0x21, 0x00


	//----- nvinfo : EIATTR_KPARAM_INFO
	.align		4
.L_16:
        /*0048*/ 	.byte	0x04, 0x17
        /*004a*/ 	.short	(.L_18 - .L_17)
.L_17:
        /*004c*/ 	.word	0x00000000
        /*0050*/ 	.short	0x0000
        /*0052*/ 	.short	0x0000
        /*0054*/ 	.byte	0x00, 0xf5, 0x21, 0x00


	//----- nvinfo : EIATTR_SPARSE_MMA_MASK
	.align		4
.L_18:
        /*0058*/ 	.byte	0x03, 0x50
        /*005a*/ 	.short	0x0000


	//----- nvinfo : EIATTR_MAXREG_COUNT
	.align		4
        /*005c*/ 	.byte	0x03, 0x1b
        /*005e*/ 	.short	0x00ff


	//----- nvinfo : EIATTR_NUM_BARRIERS
	.align		4
        /*0060*/ 	.byte	0x02, 0x4c
        /*0062*/ 	.byte	0x01
	.zero		1


	//----- nvinfo : EIATTR_EXTERNS
	.align		4
        /*0064*/ 	.byte	0x04, 0x0f
        /*0066*/ 	.short	(.L_20 - .L_19)


	//   ....[0]....
	.align		4
.L_19:
        /*0068*/ 	.word	index@(vprintf)


	//----- nvinfo : EIATTR_MERCURY_ISA_VERSION
	.align		4
.L_20:
        /*006c*/ 	.byte	0x03, 0x5f
        /*006e*/ 	.short	0x0101


	//----- nvinfo : EIATTR_VRC_CTA_INIT_COUNT
	.align		4
        /*0070*/ 	.byte	0x02, 0x4a
	.zero		1
	.zero		1


	//----- nvinfo : EIATTR_SYSCALL_OFFSETS
	.align		4
        /*0074*/ 	.byte	0x04, 0x46
        /*0076*/ 	.short	(.L_22 - .L_21)


	//   ....[0]....
.L_21:
        /*0078*/ 	.word	0x000006e0


	//   ....[1]....
        /*007c*/ 	.word	0x00000ad0


	//   ....[2]....
        /*0080*/ 	.word	0x00000f80


	//----- nvinfo : EIATTR_EXIT_INSTR_OFFSETS
	.align		4
.L_22:
        /*0084*/ 	.byte	0x04, 0x1c
        /*0086*/ 	.short	(.L_24 - .L_23)


	//   ....[0]....
.L_23:
        /*0088*/ 	.word	0x00000280


	//   ....[1]....
        /*008c*/ 	.word	0x00000ca0


	//   ....[2]....
        /*0090*/ 	.word	0x00001030


	//----- nvinfo : EIATTR_CRS_STACK_SIZE
	.align		4
.L_24:
        /*0094*/ 	.byte	0x04, 0x1e
        /*0096*/ 	.short	(.L_26 - .L_25)
.L_25:
        /*0098*/ 	.word	0x00000000


	//----- nvinfo : EIATTR_CBANK_PARAM_SIZE
	.align		4
.L_26:
        /*009c*/ 	.byte	0x03, 0x19
        /*009e*/ 	.short	0x001c


	//----- nvinfo : EIATTR_PARAM_CBANK
	.align		4
        /*00a0*/ 	.byte	0x04, 0x0a
        /*00a2*/ 	.short	(.L_28 - .L_27)
	.align		4
.L_27:
        /*00a4*/ 	.word	index@(.nv.constant0._Z7stencilPfS_iii)
        /*00a8*/ 	.short	0x0380
        /*00aa*/ 	.short	0x001c


	//----- nvinfo : EIATTR_SW_WAR
	.align		4
.L_28:
        /*00ac*/ 	.byte	0x04, 0x36
        /*00ae*/ 	.short	(.L_30 - .L_29)
.L_29:
        /*00b0*/ 	.word	0x00000008
.L_30:


//--------------------- .nv.callgraph             --------------------------
	.section	.nv.callgraph,"",@"SHT_CUDA_CALLGRAPH"
	.align	4
	.sectionentsize	8
	.align		4
        /*0000*/ 	.word	0x00000000
	.align		4
        /*0004*/ 	.word	0xffffffff
	.align		4
        /*0008*/ 	.word	index@(_Z7stencilPfS_iii)
	.align		4
        /*000c*/ 	.word	index@(vprintf)
	.align		4
        /*0010*/ 	.word	0x00000000
	.align		4
        /*0014*/ 	.word	0xfffffffe
	.align		4
        /*0018*/ 	.word	0x00000000
	.align		4
        /*001c*/ 	.word	0xfffffffd
	.align		4
        /*0020*/ 	.word	0x00000000
	.align		4
        /*0024*/ 	.word	0xfffffffc


//--------------------- .nv.constant4             --------------------------
	.section	.nv.constant4,"a",@progbits
	.align	8
	.align		8
.nv.constant4:
        /*0000*/ 	.dword	vprintf
	.align		8
        /*0008*/ 	.dword	$str


//--------------------- .text._Z7stencilPfS_iii   --------------------------
	.section	.text._Z7stencilPfS_iii,"ax",@progbits
	.align	128
        .global         _Z7stencilPfS_iii
        .type           _Z7stencilPfS_iii,@function
        .size           _Z7stencilPfS_iii,(.L_x_9 - _Z7stencilPfS_iii)
        .other          _Z7stencilPfS_iii,@"STO_CUDA_ENTRY STV_DEFAULT"
_Z7stencilPfS_iii:
.text._Z7stencilPfS_iii:
[----:B------:R-:W0:Y:S01]  /*0000*/  LDC R1, c[0x0][0x37c] ;  /* 0x0000df00ff017b82 */ /* 0x000e220000000800 */
[----:B------:R-:W1:Y:S01]  /*0010*/  S2R R3, SR_CTAID.X ;  /* 0x0000000000037919 */ /* 0x000e620000002500 */
[----:B------:R-:W2:Y:S01]  /*0020*/  LDCU UR5, c[0x0][0x390] ;  /* 0x00007200ff0577ac */ /* 0x000ea20008000800 */
[----:B0-----:R-:W-:Y:S01]  /*0030*/  VIADD R1, R1, 0xfffffff8 ;  /* 0xfffffff801017836 */ /* 0x001fe20000000000 */
[----:B------:R-:W1:Y:S01]  /*0040*/  S2R R32, SR_TID.X ;  /* 0x0000000000207919 */ /* 0x000e620000002100 */
[----:B------:R-:W0:Y:S01]  /*0050*/  LDCU UR4, c[0x0][0x398] ;  /* 0x00007300ff0477ac */ /* 0x000e220008000800 */
[----:B------:R-:W3:Y:S01]  /*0060*/  S2R R0, SR_CTAID.Z ;  /* 0x0000000000007919 */ /* 0x000ee20000002700 */
[----:B------:R-:W4:Y:S01]  /*0070*/  LDCU.64 UR6, c[0x0][0x388] ;  /* 0x00007100ff0677ac */ /* 0x000f220008000a00 */
[----:B------:R-:W3:Y:S01]  /*0080*/  S2R R31, SR_TID.Z ;  /* 0x00000000001f7919 */ /* 0x000ee20000002300 */
[----:B------:R-:W3:Y:S01]  /*0090*/  LDCU.64 UR38, c[0x0][0x358] ;  /* 0x00006b00ff2677ac */ /* 0x000ee20008000a00 */
[----:B--2---:R-:W-:-:S02]  /*00a0*/  MOV R4, UR5 ;  /* 0x0000000500047c02 */ /* 0x004fc40008000f00 */
[----:B0-----:R-:W-:Y:S02]  /*00b0*/  MOV R10, UR4 ;  /* 0x00000004000a7c02 */ /* 0x001fe40008000f00 */
[----:B----4-:R-:W-:Y:S01]  /*00c0*/  MOV R6, UR6 ;  /* 0x0000000600067c02 */ /* 0x010fe20008000f00 */
[----:B------:R-:W-:Y:S02]  /*00d0*/  IMAD.U32 R7, RZ, RZ, UR7 ;  /* 0x00000007ff077e24 */ /* 0x000fe4000f8e00ff */
[----:B-1----:R-:W-:Y:S02]  /*00e0*/  IMAD R30, R3, 0x20, R32 ;  /* 0x00000020031e7824 */ /* 0x002fe400078e0220 */
[----:B---3--:R-:W-:Y:S01]  /*00f0*/  IMAD R29, R0, 0x20, R31 ;  /* 0x00000020001d7824 */ /* 0x008fe200078e021f */
[----:B------:R-:W0:Y:S01]  /*0100*/  S2UR UR5, SR_CgaCtaId ;  /* 0x00000000000579c3 */ /* 0x000e220000008800 */
[----:B------:R-:W-:Y:S01]  /*0110*/  IMAD.IADD R5, R30, 0x1, R4 ;  /* 0x000000011e057824 */ /* 0x000fe200078e0204 */
[----:B------:R-:W-:Y:S01]  /*0120*/  UMOV UR4, 0x400 ;  /* 0x0000040000047882 */ /* 0x000fe20000000000 */
[----:B------:R-:W1:Y:S02]  /*0130*/  LDCU UR7, c[0x0][0x394] ;  /* 0x00007280ff0777ac */ /* 0x000e640008000800 */
[----:B------:R-:W-:-:S04]  /*0140*/  IMAD R9, R5, R10, R29 ;  /* 0x0000000a05097224 */ /* 0x000fc800078e021d */
[----:B------:R-:W-:-:S05]  /*0150*/  IMAD.WIDE R8, R9, 0x4, R6 ;  /* 0x0000000409087825 */ /* 0x000fca00078e0206 */
[----:B------:R2:W3:Y:S01]  /*0160*/  LDG.E R26, desc[UR38][R8.64] ;  /* 0x00000026081a7981 */ /* 0x0004e2000c1e1900 */
[----:B------:R-:W-:Y:S01]  /*0170*/  IADD3 R5, PT, PT, R5, R4, RZ ;  /* 0x0000000405057210 */ /* 0x000fe20007ffe0ff */
[----:B------:R-:W-:-:S04]  /*0180*/  IMAD R3, R30, R10, R29 ;  /* 0x0000000a1e037224 */ /* 0x000fc800078e021d */
[----:B------:R-:W-:Y:S02]  /*0190*/  IMAD R5, R5, R10, R29 ;  /* 0x0000000a05057224 */ /* 0x000fe400078e021d */
[----:B------:R-:W-:Y:S01]  /*01a0*/  IMAD.WIDE R2, R3, 0x4, R6 ;  /* 0x0000000403027825 */ /* 0x000fe200078e0206 */
[----:B0-----:R-:W-:-:S03]  /*01b0*/  ULEA UR4, UR5, UR4, 0x18 ;  /* 0x0000000405047291 */ /* 0x001fc6000f8ec0ff */
[----:B------:R-:W-:Y:S01]  /*01c0*/  IMAD.WIDE R12, R5, 0x4, R6 ;  /* 0x00000004050c7825 */ /* 0x000fe200078e0206 */
[----:B------:R0:W5:Y:S02]  /*01d0*/  LDG.E R27, desc[UR38][R2.64] ;  /* 0x00000026021b7981 */ /* 0x000164000c1e1900 */
[----:B--2---:R-:W-:Y:S02]  /*01e0*/  LEA R9, R31, UR4, 0x7 ;  /* 0x000000041f097c11 */ /* 0x004fe4000f8e38ff */
[----:B------:R0:W5:Y:S01]  /*01f0*/  LDG.E R33, desc[UR38][R12.64] ;  /* 0x000000260c217981 */ /* 0x000162000c1e1900 */
[----:B------:R-:W2:Y:S01]  /*0200*/  LDCU UR6, c[0x0][0x2f8] ;  /* 0x00005f00ff0677ac */ /* 0x000ea20008000800 */
[----:B-1----:R-:W-:Y:S01]  /*0210*/  IMAD.U32 R5, RZ, RZ, UR7 ;  /* 0x00000007ff057e24 */ /* 0x002fe2000f8e00ff */
[----:B------:R-:W-:Y:S01]  /*0220*/  LEA R28, R32, R9, 0x2 ;  /* 0x00000009201c7211 */ /* 0x000fe200078e10ff */
[----:B------:R-:W1:Y:S03]  /*0230*/  LDCU UR4, c[0x0][0x2fc] ;  /* 0x00005f80ff0477ac */ /* 0x000e660008000800 */
[----:B------:R-:W-:-:S02]  /*0240*/  ISETP.GE.AND P0, PT, R5, 0x3, PT ;  /* 0x000000030500780c */ /* 0x000fc40003f06270 */
[----:B--2---:R-:W-:Y:S01]  /*0250*/  IADD3 R16, P1, PT, R1, UR6, RZ ;  /* 0x0000000601107c10 */ /* 0x004fe2000ff3e0ff */
[----:B---3--:R0:W-:Y:S01]  /*0260*/  STS [R28], R26 ;  /* 0x0000001a1c007388 */ /* 0x0081e20000000800 */
[----:B------:R-:W-:Y:S09]  /*0270*/  BAR.SYNC.DEFER_BLOCKING 0x0 ;  /* 0x0000000000007b1d */ /* 0x000ff20000010000 */
[----:B-1----:R-:W-:Y:S05]  /*0280*/  @!P0 EXIT ;  /* 0x000000000000894d */ /* 0x002fea0003800000 */
[----:B0-----:R-:W-:Y:S01]  /*0290*/  IADD3.X R2, PT, PT, RZ, UR4, RZ, P1, !PT ;  /* 0x00000004ff027c10 */ /* 0x001fe20008ffe4ff */
[----:B------:R-:W-:Y:S01]  /*02a0*/  VIADD R0, R10, 0xffffffff ;  /* 0xffffffff0a007836 */ /* 0x000fe20000000000 */
[----:B------:R-:W-:Y:S01]  /*02b0*/  ISETP.NE.AND P1, PT, R5, 0x3, PT ;  /* 0x000000030500780c */ /* 0x000fe20003f25270 */
[----:B------:R-:W-:Y:S02]  /*02c0*/  HFMA2 R23, -RZ, RZ, 0, 5.9604644775390625e-08 ;  /* 0x00000001ff177431 */ /* 0x000fe400000001ff */
[----:B------:R-:W-:Y:S01]  /*02d0*/  VIADD R25, R4, 0xffffffff ;  /* 0xffffffff04197836 */ /* 0x000fe20000000000 */
[C---:B------:R-:W-:Y:S01]  /*02e0*/  IADD3 R24, PT, PT, R30.reuse, -0x1, RZ ;  /* 0xffffffff1e187810 */ /* 0x040fe20007ffe0ff */
[----:B------:R-:W-:Y:S01]  /*02f0*/  VIADD R22, R30, 0x1 ;  /* 0x000000011e167836 */ /* 0x000fe20000000000 */
[----:B------:R-:W-:-:S04]  /*0300*/  ISETP.GE.AND P0, PT, R29, R0, PT ;  /* 0x000000001d00720c */ /* 0x000fc80003f06270 */
[----:B------:R-:W-:-:S04]  /*0310*/  ISETP.NE.AND P2, PT, R29, RZ, !P0 ;  /* 0x000000ff1d00720c */ /* 0x000fc80004745270 */
[----:B------:R-:W-:Y:S01]  /*0320*/  P2R R35, PR, RZ, 0x4 ;  /* 0x00000004ff237803 */ /* 0x000fe20000000000 */
[----:B------:R-:W-:Y:S08]  /*0330*/  @!P1 BRA `(.L_x_0) ;  /* 0x0000000800509947 */ /* 0x000ff00003800000 */
[C---:B------:R-:W-:Y:S01]  /*0340*/  ISETP.LT.AND P0, PT, R30.reuse, R25, P2 ;  /* 0x000000191e00720c */ /* 0x040fe20001701270 */
[----:B------:R-:W-:Y:S01]  /*0350*/  IMAD.MOV.U32 R19, RZ, RZ, R26 ;  /* 0x000000ffff137224 */ /* 0x000fe200078e001a */
[----:B-----5:R-:W-:Y:S01]  /*0360*/  MOV R0, R27 ;  /* 0x0000001b00007202 */ /* 0x020fe20000000f00 */
[----:B------:R-:W-:Y:S01]  /*0370*/  IMAD.MOV.U32 R18, RZ, RZ, RZ ;  /* 0x000000ffff127224 */ /* 0x000fe200078e00ff */
[----:B------:R-:W-:Y:S01]  /*0380*/  ISETP.GT.AND P0, PT, R30, RZ, P0 ;  /* 0x000000ff1e00720c */ /* 0x000fe20000704270 */
[----:B------:R-:W0:Y:S01]  /*0390*/  LDCU UR43, c[0x0][0x398] ;  /* 0x00007300ff2b77ac */ /* 0x000e220008000800 */
[----:B------:R-:W-:Y:S02]  /*03a0*/  MOV R17, 0x1 ;  /* 0x0000000100117802 */ /* 0x000fe40000000f00 */
[----:B------:R-:W-:Y:S01]  /*03b0*/  P2R R34, PR, RZ, 0x1 ;  /* 0x00000001ff227803 */ /* 0x000fe20000000000 */
[----:B------:R-:W1:Y:S01]  /*03c0*/  LDCU UR42, c[0x0][0x390] ;  /* 0x00007200ff2a77ac */ /* 0x000e620008000800 */
[----:B------:R-:W2:Y:S01]  /*03d0*/  LDCU.64 UR36, c[0x0][0x388] ;  /* 0x00007100ff2477ac */ /* 0x000ea20008000a00 */
[----:B------:R-:W3:Y:S06]  /*03e0*/  LDCU.64 UR40, c[0x0][0x388] ;  /* 0x00007100ff2877ac */ /* 0x000eec0008000a00 */
.L_x_5:
[----:B------:R-:W-:Y:S01]  /*03f0*/  ISETP.NE.AND P0, PT, R34, RZ, PT ;  /* 0x000000ff2200720c */ /* 0x000fe20003f05270 */
[----:B-----5:R-:W-:-:S12]  /*0400*/  IMAD.MOV.U32 R27, RZ, RZ, R33 ;  /* 0x000000ffff1b7224 */ /* 0x020fd800078e0021 */
[----:B------:R-:W-:Y:S05]  /*0410*/  @!P0 BRA `(.L_x_1) ;  /* 0x0000000000cc8947 */ /* 0x000fea0003800000 */
[----:B------:R-:W-:Y:S01]  /*0420*/  ISETP.NE.AND P3, PT, R31, RZ, PT ;  /* 0x000000ff1f00720c */ /* 0x000fe20003f65270 */
[----:B-1----:R-:W-:Y:S01]  /*0430*/  IMAD R26, R17, UR42, R30 ;  /* 0x0000002a111a7c24 */ /* 0x002fe2000f8e021e */
[----:B------:R-:W-:Y:S02]  /*0440*/  ISETP.GT.U32.AND P2, PT, R31, 0x1e, PT ;  /* 0x0000001e1f00780c */ /* 0x000fe40003f44070 */
[----:B------:R-:W-:Y:S01]  /*0450*/  ISETP.NE.AND P1, PT, R32, RZ, PT ;  /* 0x000000ff2000720c */ /* 0x000fe20003f25270 */
[----:B0-----:R-:W-:Y:S01]  /*0460*/  IMAD R26, R26, UR43, RZ ;  /* 0x0000002b1a1a7c24 */ /* 0x001fe2000f8e02ff */
[----:B------:R-:W-:-:S04]  /*0470*/  ISETP.GT.U32.AND P0, PT, R32, 0x1e, PT ;  /* 0x0000001e2000780c */ /* 0x000fc80003f04070 */
[----:B------:R-:W-:-:S03]  /*0480*/  IADD3 R4, P4, PT, R29, R26, RZ ;  /* 0x0000001a1d047210 */ /* 0x000fc60007f9e0ff */
[----:B------:R-:W0:Y:S01]  /*0490*/  @P3 LDS R10, [R28+-0x80] ;  /* 0xffff80001c0a3984 */ /* 0x000e220000000800 */
[----:B------:R-:W-:Y:S02]  /*04a0*/  LEA.HI.X.SX32 R5, R26, RZ, 0x1, P4 ;  /* 0x000000ff1a057211 */ /* 0x000fe400020f0eff */
[C---:B---3--:R-:W-:Y:S01]  /*04b0*/  LEA R8, P4, R4.reuse, UR40, 0x2 ;  /* 0x0000002804087c11 */ /* 0x048fe2000f8810ff */
[----:B------:R-:W1:Y:S01]  /*04c0*/  @!P2 LDS R3, [R28+0x80] ;  /* 0x000080001c03a984 */ /* 0x000e620000000800 */
[----:B------:R-:W3:Y:S02]  /*04d0*/  @!P1 LDC.64 R6, c[0x0][0x388] ;  /* 0x0000e200ff069b82 */ /* 0x000ee40000000a00 */
[----:B------:R-:W-:Y:S01]  /*04e0*/  LEA.HI.X R9, R4, UR41, R5, 0x2, P4 ;  /* 0x0000002904097c11 */ /* 0x000fe2000a0f1405 */
[----:B------:R-:W4:Y:S04]  /*04f0*/  @P1 LDS R12, [R28+-0x4] ;  /* 0xfffffc001c0c1984 */ /* 0x000f280000000800 */
[----:B------:R-:W5:Y:S01]  /*0500*/  @!P0 LDS R11, [R28+0x4] ;  /* 0x000004001c0b8984 */ /* 0x000f620000000800 */
[----:B------:R-:W2:Y:S01]  /*0510*/  @P0 LDC.64 R4, c[0x0][0x388] ;  /* 0x0000e200ff040b82 */ /* 0x000ea20000000a00 */
[----:B------:R-:W-:-:S04]  /*0520*/  @!P1 IMAD R14, R17, UR42, R24 ;  /* 0x0000002a110e9c24 */ /* 0x000fc8000f8e0218 */
[----:B------:R-:W-:Y:S02]  /*0530*/  @!P1 IMAD R13, R14, UR43, R29 ;  /* 0x0000002b0e0d9c24 */ /* 0x000fe4000f8e021d */
[----:B------:R-:W-:Y:S02]  /*0540*/  @P0 IMAD R14, R17, UR42, R22 ;  /* 0x0000002a110e0c24 */ /* 0x000fe4000f8e0216 */
[----:B---3--:R-:W-:-:S04]  /*0550*/  @!P1 IMAD.WIDE R6, R13, 0x4, R6 ;  /* 0x000000040d069825 */ /* 0x008fc800078e0206 */
[----:B------:R-:W-:Y:S01]  /*0560*/  @P0 IMAD R13, R14, UR43, R29 ;  /* 0x0000002b0e0d0c24 */ /* 0x000fe2000f8e021d */
[----:B------:R-:W0:Y:S03]  /*0570*/  @!P3 LDG.E R10, desc[UR38][R8.64+-0x4] ;  /* 0xfffffc26080ab981 */ /* 0x000e26000c1e1900 */
[----:B--2---:R-:W-:Y:S01]  /*0580*/  @P0 IMAD.WIDE R4, R13, 0x4, R4 ;  /* 0x000000040d040825 */ /* 0x004fe200078e0204 */
[----:B------:R2:W1:Y:S04]  /*0590*/  @P2 LDG.E R3, desc[UR38][R8.64+0x4] ;  /* 0x0000042608032981 */ /* 0x000468000c1e1900 */
[----:B------:R3:W4:Y:S04]  /*05a0*/  @!P1 LDG.E R12, desc[UR38][R6.64] ;  /* 0x00000026060c9981 */ /* 0x000728000c1e1900 */
[----:B------:R-:W5:Y:S01]  /*05b0*/  @P0 LDG.E R11, desc[UR38][R4.64] ;  /* 0x00000026040b0981 */ /* 0x000f62000c1e1900 */
[----:B------:R-:W-:Y:S01]  /*05c0*/  FADD R13, R27, R0 ;  /* 0x000000001b0d7221 */ /* 0x000fe20000000000 */
[----:B------:R-:W4:Y:S01]  /*05d0*/  LDCU UR4, c[0x0][0x2f8] ;  /* 0x00005f00ff0477ac */ /* 0x000f220008000800 */
[----:B--2---:R-:W-:Y:S01]  /*05e0*/  MOV R8, 0x0 ;  /* 0x0000000000087802 */ /* 0x004fe20000000f00 */
[----:B---3--:R-:W-:Y:S01]  /*05f0*/  IMAD.MOV.U32 R6, RZ, RZ, R16 ;  /* 0x000000ffff067224 */ /* 0x008fe200078e0010 */
[----:B------:R-:W-:-:S04]  /*0600*/  MOV R7, R2 ;  /* 0x0000000200077202 */ /* 0x000fc80000000f00 */
[----:B------:R-:W2:Y:S01]  /*0610*/  LDC.64 R8, c[0x4][R8] ;  /* 0x0100000008087b82 */ /* 0x000ea20000000a00 */
[----:B0-----:R-:W-:-:S04]  /*0620*/  FADD R10, R13, R10 ;  /* 0x0000000a0d0a7221 */ /* 0x001fc80000000000 */
[----:B-1----:R-:W-:-:S04]  /*0630*/  FADD R3, R10, R3 ;  /* 0x000000030a037221 */ /* 0x002fc80000000000 */
[----:B----4-:R-:W-:Y:S01]  /*0640*/  FADD R0, R3, R12 ;  /* 0x0000000c03007221 */ /* 0x010fe20000000000 */
[----:B------:R-:W-:Y:S01]  /*0650*/  IADD3 R3, PT, PT, R16, -UR4, RZ ;  /* 0x8000000410037c10 */ /* 0x000fe2000fffe0ff */
[----:B------:R-:W0:Y:S02]  /*0660*/  LDCU.64 UR4, c[0x4][0x8] ;  /* 0x01000100ff0477ac */ /* 0x000e240008000a00 */
[----:B-----5:R-:W-:-:S04]  /*0670*/  FADD R0, R0, R11 ;  /* 0x0000000b00007221 */ /* 0x020fc80000000000 */
[----:B------:R-:W-:-:S04]  /*0680*/  FFMA R23, R19, -6, R0 ;  /* 0xc0c0000013177823 */ /* 0x000fc80000000000 */
[----:B------:R-:W1:Y:S01]  /*0690*/  F2F.F64.F32 R10, R23 ;  /* 0x00000017000a7310 */ /* 0x000e620000201800 */
[----:B0-----:R-:W-:Y:S01]  /*06a0*/  IMAD.U32 R4, RZ, RZ, UR4 ;  /* 0x00000004ff047e24 */ /* 0x001fe2000f8e00ff */
[----:B------:R-:W-:Y:S01]  /*06b0*/  MOV R5, UR5 ;  /* 0x0000000500057c02 */ /* 0x000fe20008000f00 */
[----:B-12---:R0:W-:Y:S06]  /*06c0*/  STL.64 [R3], R10 ;  /* 0x0000000a03007387 */ /* 0x0061ec0000100a00 */
[----:B------:R-:W-:-:S07]  /*06d0*/  LEPC R20, `(.L_x_2) ;  /* 0x000000001014794e */ /* 0x000fce0000000000 */
[----:B0-----:R-:W-:Y:S05]  /*06e0*/  CALL.ABS.NOINC R8 ;  /* 0x0000000008007343 */ /* 0x001fea0003c00000 */
.L_x_2:
[----:B------:R-:W0:Y:S01]  /*06f0*/  LDC.64 R4, c[0x0][0x380] ;  /* 0x0000e000ff047b82 */ /* 0x000e220000000a00 */
[----:B------:R-:W-:Y:S01]  /*0700*/  IMAD.IADD R3, R29, 0x1, R26 ;  /* 0x000000011d037824 */ /* 0x000fe200078e021a */
[----:B------:R-:W-:-:S04]  /*0710*/  FMNMX R23, R23, 255, PT ;  /* 0x437f000017177809 */ /* 0x000fc80003800000 */
[----:B------:R-:W-:Y:S01]  /*0720*/  FMNMX R23, RZ, R23, !PT ;  /* 0x00000017ff177209 */ /* 0x000fe20007800000 */
[----:B0-----:R-:W-:-:S05]  /*0730*/  IMAD.WIDE R4, R3, 0x4, R4 ;  /* 0x0000000403047825 */ /* 0x001fca00078e0204 */
[----:B------:R4:W-:Y:S02]  /*0740*/  STG.E desc[UR38][R4.64], R23 ;  /* 0x0000001704007986 */ /* 0x0009e4000c101926 */
.L_x_1:
[----:B------:R-:W-:Y:S05]  /*0750*/  WARPSYNC.ALL ;  /* 0x0000000000007948 */ /* 0x000fea0003800000 */
[----:B------:R-:W-:Y:S01]  /*0760*/  BAR.SYNC.DEFER_BLOCKING 0x0 ;  /* 0x0000000000007b1d */ /* 0x000fe20000010000 */
[----:B----4-:R-:W-:Y:S02]  /*0770*/  IADD3 R23, PT, PT, R17, 0x2, RZ ;  /* 0x0000000211177810 */ /* 0x010fe40007ffe0ff */
[----:B------:R-:W-:-:S05]  /*0780*/  ISETP.NE.AND P0, PT, R34, RZ, PT ;  /* 0x000000ff2200720c */ /* 0x000fca0003f05270 */
[----:B------:R-:W4:Y:S08]  /*0790*/  LDC R8, c[0x0][0x390] ;  /* 0x0000e400ff087b82 */ /* 0x000f300000000800 */
[----:B------:R-:W1:Y:S01]  /*07a0*/  LDC.64 R4, c[0x0][0x388] ;  /* 0x0000e200ff047b82 */ /* 0x000e620000000a00 */
[----:B------:R0:W-:Y:S01]  /*07b0*/  STS [R28], R27 ;  /* 0x0000001b1c007388 */ /* 0x0001e20000000800 */
[----:B----4-:R-:W-:-:S04]  /*07c0*/  IMAD R33, R23, R8, R30 ;  /* 0x0000000817217224 */ /* 0x010fc800078e021e */
[----:B0-----:R-:W-:-:S04]  /*07d0*/  IMAD R7, R33, UR43, R29 ;  /* 0x0000002b21077c24 */ /* 0x001fc8000f8e021d */
[----:B-1----:R-:W-:Y:S01]  /*07e0*/  IMAD.WIDE R6, R7, 0x4, R4 ;  /* 0x0000000407067825 */ /* 0x002fe200078e0204 */
[----:B------:R-:W-:Y:S06]  /*07f0*/  BAR.SYNC.DEFER_BLOCKING 0x0 ;  /* 0x0000000000007b1d */ /* 0x000fec0000010000 */
[----:B------:R0:W5:Y:S01]  /*0800*/  LDG.E R26, desc[UR38][R6.64] ;  /* 0x00000026061a7981 */ /* 0x000162000c1e1900 */
[----:B------:R-:W-:Y:S05]  /*0810*/  @!P0 BRA `(.L_x_3) ;  /* 0x0000000000c88947 */ /* 0x000fea0003800000 */
[----:B------:R-:W-:Y:S01]  /*0820*/  IMAD R15, R23, R8, -R8 ;  /* 0x00000008170f7224 */ /* 0x000fe200078e0a08 */
[----:B------:R-:W-:Y:S02]  /*0830*/  ISETP.GE.U32.AND P0, PT, R32, 0x1f, PT ;  /* 0x0000001f2000780c */ /* 0x000fe40003f06070 */
[C---:B------:R-:W-:Y:S01]  /*0840*/  ISETP.NE.AND P2, PT, R31.reuse, RZ, PT ;  /* 0x000000ff1f00720c */ /* 0x040fe20003f45270 */
[----:B------:R-:W-:Y:S01]  /*0850*/  IMAD.IADD R36, R30, 0x1, R15 ;  /* 0x000000011e247824 */ /* 0x000fe200078e020f */
[----:B------:R-:W-:-:S03]  /*0860*/  ISETP.GE.U32.AND P1, PT, R31, 0x1f, PT ;  /* 0x0000001f1f00780c */ /* 0x000fc60003f26070 */
[----:B------:R-:W-:-:S05]  /*0870*/  IMAD R36, R36, UR43, RZ ;  /* 0x0000002b24247c24 */ /* 0x000fca000f8e02ff */
[----:B------:R-:W-:-:S03]  /*0880*/  IADD3 R3, P3, PT, R29, R36, RZ ;  /* 0x000000241d037210 */ /* 0x000fc60007f7e0ff */
[----:B------:R-:W1:Y:S01]  /*0890*/  @P2 LDS R0, [R28+-0x80] ;  /* 0xffff80001c002984 */ /* 0x000e620000000800 */
[----:B------:R-:W-:Y:S02]  /*08a0*/  LEA.HI.X.SX32 R8, R36, RZ, 0x1, P3 ;  /* 0x000000ff24087211 */ /* 0x000fe400018f0eff */
[----:B0--3--:R-:W-:-:S04]  /*08b0*/  LEA R6, P3, R3, UR40, 0x2 ;  /* 0x0000002803067c11 */ /* 0x009fc8000f8610ff */
[----:B------:R-:W-:Y:S02]  /*08c0*/  LEA.HI.X R7, R3, UR41, R8, 0x2, P3 ;  /* 0x0000002903077c11 */ /* 0x000fe400098f1408 */
[----:B------:R-:W-:Y:S02]  /*08d0*/  ISETP.NE.AND P3, PT, R32, RZ, PT ;  /* 0x000000ff2000720c */ /* 0x000fe40003f65270 */
[----:B------:R-:W-:Y:S01]  /*08e0*/  @P0 IADD3 R8, PT, PT, R22, R15, RZ ;  /* 0x0000000f16080210 */ /* 0x000fe20007ffe0ff */
[----:B------:R-:W3:Y:S04]  /*08f0*/  @P1 LDG.E R10, desc[UR38][R6.64+0x4] ;  /* 0x00000426060a1981 */ /* 0x000ee8000c1e1900 */
[----:B------:R-:W-:-:S04]  /*0900*/  @P0 IMAD R9, R8, UR43, R29 ;  /* 0x0000002b08090c24 */ /* 0x000fc8000f8e021d */
[----:B------:R-:W-:Y:S02]  /*0910*/  @P0 IMAD.WIDE R8, R9, 0x4, R4 ;  /* 0x0000000409080825 */ /* 0x000fe400078e0204 */
[----:B------:R-:W-:Y:S04]  /*0920*/  @P3 LDS R11, [R28+-0x4] ;  /* 0xfffffc001c0b3984 */ /* 0x000fe80000000800 */
[----:B------:R0:W4:Y:S01]  /*0930*/  @P0 LDG.E R13, desc[UR38][R8.64] ;  /* 0x00000026080d0981 */ /* 0x000122000c1e1900 */
[----:B------:R-:W-:-:S04]  /*0940*/  @!P3 IMAD.IADD R12, R24, 0x1, R15 ;  /* 0x00000001180cb824 */ /* 0x000fc800078e020f */
[----:B------:R-:W-:-:S04]  /*0950*/  @!P3 IMAD R3, R12, UR43, R29 ;  /* 0x0000002b0c03bc24 */ /* 0x000fc8000f8e021d */
[----:B------:R-:W-:Y:S01]  /*0960*/  @!P3 IMAD.WIDE R4, R3, 0x4, R4 ;  /* 0x000000040304b825 */ /* 0x000fe200078e0204 */
[----:B------:R2:W1:Y:S04]  /*0970*/  @!P2 LDG.E R0, desc[UR38][R6.64+-0x4] ;  /* 0xfffffc260600a981 */ /* 0x000468000c1e1900 */
[----:B------:R-:W4:Y:S01]  /*0980*/  @!P3 LDG.E R11, desc[UR38][R4.64] ;  /* 0x00000026040bb981 */ /* 0x000f22000c1e1900 */
[----:B-----5:R-:W-:Y:S01]  /*0990*/  FADD R3, R26, R19 ;  /* 0x000000131a037221 */ /* 0x020fe20000000000 */
[----:B------:R-:W4:Y:S01]  /*09a0*/  LDCU UR4, c[0x0][0x2f8] ;  /* 0x00005f00ff0477ac */ /* 0x000f220008000800 */
[----:B0-----:R-:W-:-:S06]  /*09b0*/  MOV R8, 0x0 ;  /* 0x0000000000087802 */ /* 0x001fcc0000000f00 */
[----:B------:R-:W0:Y:S01]  /*09c0*/  LDC.64 R8, c[0x4][R8] ;  /* 0x0100000008087b82 */ /* 0x000e220000000a00 */
[----:B--2---:R-:W-:Y:S01]  /*09d0*/  IMAD.MOV.U32 R6, RZ, RZ, R16 ;  /* 0x000000ffff067224 */ /* 0x004fe200078e0010 */
[----:B------:R-:W-:Y:S01]  /*09e0*/  MOV R7, R2 ;  /* 0x0000000200077202 */ /* 0x000fe20000000f00 */
[----:B------:R-:W3:Y:S04]  /*09f0*/  @!P1 LDS R10, [R28+0x80] ;  /* 0x000080001c0a9984 */ /* 0x000ee80000000800 */
[----:B------:R-:W2:Y:S01]  /*0a00*/  @!P0 LDS R13, [R28+0x4] ;  /* 0x000004001c0d8984 */ /* 0x000ea20000000800 */
[----:B-1----:R-:W-:-:S04]  /*0a10*/  FADD R3, R3, R0 ;  /* 0x0000000003037221 */ /* 0x002fc80000000000 */
[----:B---3--:R-:W-:-:S04]  /*0a20*/  FADD R10, R3, R10 ;  /* 0x0000000a030a7221 */ /* 0x008fc80000000000 */
[----:B----4-:R-:W-:-:S04]  /*0a30*/  FADD R0, R10, R11 ;  /* 0x0000000b0a007221 */ /* 0x010fc80000000000 */
[----:B--2---:R-:W-:-:S04]  /*0a40*/  FADD R0, R0, R13 ;  /* 0x0000000d00007221 */ /* 0x004fc80000000000 */
[----:B------:R-:W-:-:S04]  /*0a50*/  FFMA R19, R27, -6, R0 ;  /* 0xc0c000001b137823 */ /* 0x000fc80000000000 */
[----:B------:R-:W1:Y:S01]  /*0a60*/  F2F.F64.F32 R10, R19 ;  /* 0x00000013000a7310 */ /* 0x000e620000201800 */
[----:B------:R-:W-:Y:S01]  /*0a70*/  IADD3 R3, PT, PT, R16, -UR4, RZ ;  /* 0x8000000410037c10 */ /* 0x000fe2000fffe0ff */
[----:B------:R-:W2:Y:S04]  /*0a80*/  LDCU.64 UR4, c[0x4][0x8] ;  /* 0x01000100ff0477ac */ /* 0x000ea80008000a00 */
[----:B-1----:R1:W-:Y:S01]  /*0a90*/  STL.64 [R3], R10 ;  /* 0x0000000a03007387 */ /* 0x0023e20000100a00 */
[----:B--2---:R-:W-:Y:S01]  /*0aa0*/  IMAD.U32 R4, RZ, RZ, UR4 ;  /* 0x00000004ff047e24 */ /* 0x004fe2000f8e00ff */
[----:B0-----:R-:W-:-:S07]  /*0ab0*/  MOV R5, UR5 ;  /* 0x0000000500057c02 */ /* 0x001fce0008000f00 */
[----:B------:R-:W-:-:S07]  /*0ac0*/  LEPC R20, `(.L_x_4) ;  /* 0x000000001014794e */ /* 0x000fce0000000000 */
[----:B-1----:R-:W-:Y:S05]  /*0ad0*/  CALL.ABS.NOINC R8 ;  /* 0x0000000008007343 */ /* 0x002fea0003c00000 */
.L_x_4:
[----:B------:R-:W0:Y:S01]  /*0ae0*/  LDC.64 R4, c[0x0][0x380] ;  /* 0x0000e000ff047b82 */ /* 0x000e220000000a00 */
[----:B------:R-:W-:Y:S01]  /*0af0*/  IMAD.IADD R3, R29, 0x1, R36 ;  /* 0x000000011d037824 */ /* 0x000fe200078e0224 */
[----:B------:R-:W-:-:S04]  /*0b00*/  FMNMX R19, R19, 255, PT ;  /* 0x437f000013137809 */ /* 0x000fc80003800000 */
[----:B------:R-:W-:Y:S01]  /*0b10*/  FMNMX R19, RZ, R19, !PT ;  /* 0x00000013ff137209 */ /* 0x000fe20007800000 */
[----:B0-----:R-:W-:-:S05]  /*0b20*/  IMAD.WIDE R4, R3, 0x4, R4 ;  /* 0x0000000403047825 */ /* 0x001fca00078e0204 */
[----:B------:R1:W-:Y:S02]  /*0b30*/  STG.E desc[UR38][R4.64], R19 ;  /* 0x0000001304007986 */ /* 0x0003e4000c101926 */
.L_x_3:
[----:B------:R-:W-:Y:S05]  /*0b40*/  WARPSYNC.ALL ;  /* 0x0000000000007948 */ /* 0x000fea0003800000 */
[----:B------:R-:W-:Y:S01]  /*0b50*/  BAR.SYNC.DEFER_BLOCKING 0x0 ;  /* 0x0000000000007b1d */ /* 0x000fe20000010000 */
[----:B------:R-:W-:Y:S01]  /*0b60*/  MOV R10, UR43 ;  /* 0x0000002b000a7c02 */ /* 0x000fe20008000f00 */
[----:B0-2---:R-:W-:Y:S01]  /*0b70*/  IMAD.U32 R7, RZ, RZ, UR37 ;  /* 0x00000025ff077e24 */ /* 0x005fe2000f8e00ff */
[----:B------:R-:W-:-:S05]  /*0b80*/  MOV R6, UR36 ;  /* 0x0000002400067c02 */ /* 0x000fca0008000f00 */
[----:B-1----:R-:W0:Y:S01]  /*0b90*/  LDC.64 R4, c[0x0][0x390] ;  /* 0x0000e400ff047b82 */ /* 0x002e220000000a00 */
[----:B-----5:R4:W-:Y:S01]  /*0ba0*/  STS [R28], R26 ;  /* 0x0000001a1c007388 */ /* 0x0209e20000000800 */
[----:B0-----:R-:W-:-:S04]  /*0bb0*/  IMAD.IADD R33, R33, 0x1, R4 ;  /* 0x0000000121217824 */ /* 0x001fc800078e0204 */
[----:B------:R-:W-:-:S04]  /*0bc0*/  IMAD R9, R33, R10, R29 ;  /* 0x0000000a21097224 */ /* 0x000fc800078e021d */
[----:B------:R-:W-:Y:S01]  /*0bd0*/  IMAD.WIDE R8, R9, 0x4, R6 ;  /* 0x0000000409087825 */ /* 0x000fe200078e0206 */
[----:B------:R-:W-:Y:S06]  /*0be0*/  BAR.SYNC.DEFER_BLOCKING 0x0 ;  /* 0x0000000000007b1d */ /* 0x000fec0000010000 */
[----:B------:R4:W5:Y:S01]  /*0bf0*/  LDG.E R33, desc[UR38][R8.64] ;  /* 0x0000002608217981 */ /* 0x000962000c1e1900 */
[----:B------:R-:W-:Y:S02]  /*0c00*/  LOP3.LUT R0, R5, 0x7ffffffe, RZ, 0xc0, !PT ;  /* 0x7ffffffe05007812 */ /* 0x000fe400078ec0ff */
[----:B------:R-:W-:-:S02]  /*0c10*/  MOV R19, R26 ;  /* 0x0000001a00137202 */ /* 0x000fc40000000f00 */
[----:B------:R-:W-:Y:S01]  /*0c20*/  IADD3 R3, PT, PT, R0, -0x4, RZ ;  /* 0xfffffffc00037810 */ /* 0x000fe20007ffe0ff */
[----:B------:R-:W-:-:S03]  /*0c30*/  IMAD.MOV.U32 R0, RZ, RZ, R27 ;  /* 0x000000ffff007224 */ /* 0x000fc600078e001b */
[----:B------:R-:W-:Y:S01]  /*0c40*/  ISETP.NE.AND P0, PT, R18, R3, PT ;  /* 0x000000031200720c */ /* 0x000fe20003f05270 */
[----:B------:R-:W-:Y:S01]  /*0c50*/  VIADD R18, R17, 0x1 ;  /* 0x0000000111127836 */ /* 0x000fe20000000000 */
[----:B------:R-:W-:-:S11]  /*0c60*/  MOV R17, R23 ;  /* 0x0000001700117202 */ /* 0x000fd60000000f00 */
[----:B----4-:R-:W-:Y:S05]  /*0c70*/  @P0 BRA `(.L_x_5) ;  /* 0xfffffff400dc0947 */ /* 0x010fea000383ffff */
.L_x_0:
[----:B------:R-:W-:-:S04]  /*0c80*/  LOP3.LUT R5, R5, 0x1, RZ, 0xc0, !PT ;  /* 0x0000000105057812 */ /* 0x000fc800078ec0ff */
[----:B------:R-:W-:-:S13]  /*0c90*/  ISETP.NE.U32.AND P0, PT, R5, 0x1, PT ;  /* 0x000000010500780c */ /* 0x000fda0003f05070 */
[----:B---3--:R-:W-:Y:S05]  /*0ca0*/  @P0 EXIT ;  /* 0x000000000000094d */ /* 0x008fea0003800000 */
[----:B------:R-:W-:-:S04]  /*0cb0*/  ISETP.NE.AND P1, PT, R35, RZ, PT ;  /* 0x000000ff2300720c */ /* 0x000fc80003f25270 */
[----:B------:R-:W-:-:S04]  /*0cc0*/  ISETP.GE.OR P0, PT, R30, R25, !P1 ;  /* 0x000000191e00720c */ /* 0x000fc80004f06670 */
[----:B------:R-:W-:-:S13]  /*0cd0*/  ISETP.LT.OR P0, PT, R30, 0x1, P0 ;  /* 0x000000011e00780c */ /* 0x000fda0000701670 */
[----:B------:R-:W-:Y:S05]  /*0ce0*/  @P0 BRA `(.L_x_6) ;  /* 0x0000000000c00947 */ /* 0x000fea0003800000 */
[----:B------:R-:W0:Y:S01]  /*0cf0*/  LDCU.64 UR4, c[0x0][0x388] ;  /* 0x00007100ff0477ac */ /* 0x000e220008000a00 */
[----:B------:R-:W-:Y:S01]  /*0d00*/  IMAD R3, R23, R4, R30 ;  /* 0x0000000417037224 */ /* 0x000fe200078e021e */
[C---:B------:R-:W-:Y:S02]  /*0d10*/  ISETP.GE.U32.AND P4, PT, R32.reuse, 0x1f, PT ;  /* 0x0000001f2000780c */ /* 0x040fe40003f86070 */
[----:B------:R-:W-:Y:S01]  /*0d20*/  ISETP.NE.AND P1, PT, R31, RZ, PT ;  /* 0x000000ff1f00720c */ /* 0x000fe20003f25270 */
[----:B------:R-:W-:Y:S01]  /*0d30*/  IMAD R18, R3, R10, RZ ;  /* 0x0000000a03127224 */ /* 0x000fe200078e02ff */
[----:B------:R-:W-:Y:S02]  /*0d40*/  ISETP.GE.U32.AND P2, PT, R31, 0x1f, PT ;  /* 0x0000001f1f00780c */ /* 0x000fe40003f46070 */
[----:B------:R-:W-:Y:S02]  /*0d50*/  ISETP.NE.AND P3, PT, R32, RZ, PT ;  /* 0x000000ff2000720c */ /* 0x000fe40003f65270 */
[----:B------:R-:W-:-:S04]  /*0d60*/  IADD3 R0, P0, PT, R29, R18, RZ ;  /* 0x000000121d007210 */ /* 0x000fc80007f1e0ff */
[----:B------:R-:W-:Y:S01]  /*0d70*/  LEA.HI.X.SX32 R3, R18, RZ, 0x1, P0 ;  /* 0x000000ff12037211 */ /* 0x000fe200000f0eff */
[----:B------:R-:W-:Y:S01]  /*0d80*/  @P4 IMAD R22, R23, R4, R22 ;  /* 0x0000000417164224 */ /* 0x000fe200078e0216 */
[----:B0-----:R-:W-:-:S03]  /*0d90*/  LEA R8, P0, R0, UR4, 0x2 ;  /* 0x0000000400087c11 */ /* 0x001fc6000f8010ff */
[----:B------:R-:W-:Y:S02]  /*0da0*/  @P4 IMAD R13, R22, R10, R29 ;  /* 0x0000000a160d4224 */ /* 0x000fe400078e021d */
[----:B------:R-:W-:Y:S01]  /*0db0*/  @P3 LDS R11, [R28+-0x4] ;  /* 0xfffffc001c0b3984 */ /* 0x000fe20000000800 */
[----:B------:R-:W-:Y:S01]  /*0dc0*/  LEA.HI.X R9, R0, UR5, R3, 0x2, P0 ;  /* 0x0000000500097c11 */ /* 0x000fe200080f1403 */
[----:B------:R-:W-:Y:S01]  /*0dd0*/  @P4 IMAD.WIDE R12, R13, 0x4, R6 ;  /* 0x000000040d0c4825 */ /* 0x000fe200078e0206 */
[----:B------:R-:W0:Y:S01]  /*0de0*/  LDCU.64 UR4, c[0x4][0x8] ;  /* 0x01000100ff0477ac */ /* 0x000e220008000a00 */
[----:B------:R-:W1:Y:S04]  /*0df0*/  @P1 LDS R0, [R28+-0x80] ;  /* 0xffff80001c001984 */ /* 0x000e680000000800 */
[----:B------:R-:W2:Y:S04]  /*0e00*/  @P2 LDG.E R5, desc[UR38][R8.64+0x4] ;  /* 0x0000042608052981 */ /* 0x000ea8000c1e1900 */
[----:B------:R-:W3:Y:S01]  /*0e10*/  @P4 LDG.E R14, desc[UR38][R12.64] ;  /* 0x000000260c0e4981 */ /* 0x000ee2000c1e1900 */
[----:B------:R-:W-:-:S04]  /*0e20*/  @!P3 IMAD R4, R23, R4, R24 ;  /* 0x000000041704b224 */ /* 0x000fc800078e0218 */
[----:B------:R-:W-:-:S04]  /*0e30*/  @!P3 IMAD R3, R4, R10, R29 ;  /* 0x0000000a0403b224 */ /* 0x000fc800078e021d */
[----:B------:R-:W-:-:S05]  /*0e40*/  @!P3 IMAD.WIDE R6, R3, 0x4, R6 ;  /* 0x000000040306b825 */ /* 0x000fca00078e0206 */
[----:B------:R4:W3:Y:S04]  /*0e50*/  @!P3 LDG.E R11, desc[UR38][R6.64] ;  /* 0x00000026060bb981 */ /* 0x0008e8000c1e1900 */
[----:B------:R-:W1:Y:S01]  /*0e60*/  @!P1 LDG.E R0, desc[UR38][R8.64+-0x4] ;  /* 0xfffffc2608009981 */ /* 0x000e62000c1e1900 */
[----:B-----5:R-:W-:Y:S01]  /*0e70*/  FADD R3, R33, R27 ;  /* 0x0000001b21037221 */ /* 0x020fe20000000000 */
[----:B0-----:R-:W-:Y:S02]  /*0e80*/  IMAD.U32 R4, RZ, RZ, UR4 ;  /* 0x00000004ff047e24 */ /* 0x001fe4000f8e00ff */
[----:B----4-:R-:W-:Y:S01]  /*0e90*/  IMAD.MOV.U32 R6, RZ, RZ, R16 ;  /* 0x000000ffff067224 */ /* 0x010fe200078e0010 */
[----:B------:R-:W-:Y:S01]  /*0ea0*/  MOV R7, R2 ;  /* 0x0000000200077202 */ /* 0x000fe20000000f00 */
[----:B------:R-:W2:Y:S04]  /*0eb0*/  @!P2 LDS R5, [R28+0x80] ;  /* 0x000080001c05a984 */ /* 0x000ea80000000800 */
[----:B------:R-:W0:Y:S01]  /*0ec0*/  @!P4 LDS R14, [R28+0x4] ;  /* 0x000004001c0ec984 */ /* 0x000e220000000800 */
[----:B-1----:R-:W-:-:S04]  /*0ed0*/  FADD R0, R3, R0 ;  /* 0x0000000003007221 */ /* 0x002fc80000000000 */
[----:B--2---:R-:W-:-:S04]  /*0ee0*/  FADD R0, R0, R5 ;  /* 0x0000000500007221 */ /* 0x004fc80000000000 */
[----:B---3--:R-:W-:-:S04]  /*0ef0*/  FADD R3, R0, R11 ;  /* 0x0000000b00037221 */ /* 0x008fc80000000000 */
[----:B0-----:R-:W-:-:S04]  /*0f00*/  FADD R3, R3, R14 ;  /* 0x0000000e03037221 */ /* 0x001fc80000000000 */
[----:B------:R-:W-:-:S04]  /*0f10*/  FFMA R26, R26, -6, R3 ;  /* 0xc0c000001a1a7823 */ /* 0x000fc80000000003 */
[----:B------:R-:W0:Y:S01]  /*0f20*/  F2F.F64.F32 R8, R26 ;  /* 0x0000001a00087310 */ /* 0x000e220000201800 */
[----:B------:R-:W-:-:S04]  /*0f30*/  MOV R0, 0x0 ;  /* 0x0000000000007802 */ /* 0x000fc80000000f00 */
[----:B------:R1:W2:Y:S01]  /*0f40*/  LDC.64 R10, c[0x4][R0] ;  /* 0x01000000000a7b82 */ /* 0x0002a20000000a00 */
[----:B0-----:R1:W-:Y:S01]  /*0f50*/  STL.64 [R1], R8 ;  /* 0x0000000801007387 */ /* 0x0013e20000100a00 */
[----:B------:R-:W-:-:S07]  /*0f60*/  MOV R5, UR5 ;  /* 0x0000000500057c02 */ /* 0x000fce0008000f00 */
[----:B------:R-:W-:-:S07]  /*0f70*/  LEPC R20, `(.L_x_7) ;  /* 0x000000001014794e */ /* 0x000fce0000000000 */
[----:B-12---:R-:W-:Y:S05]  /*0f80*/  CALL.ABS.NOINC R10 ;  /* 0x000000000a007343 */ /* 0x006fea0003c00000 */
.L_x_7:
[----:B------:R-:W0:Y:S01]  /*0f90*/  LDC.64 R2, c[0x0][0x380] ;  /* 0x0000e000ff027b82 */ /* 0x000e220000000a00 */
[----:B------:R-:W-:Y:S02]  /*0fa0*/  IADD3 R29, PT, PT, R29, R18, RZ ;  /* 0x000000121d1d7210 */ /* 0x000fe40007ffe0ff */
[----:B------:R-:W-:-:S04]  /*0fb0*/  FMNMX R26, R26, 255, PT ;  /* 0x437f00001a1a7809 */ /* 0x000fc80003800000 */
[----:B------:R-:W-:Y:S01]  /*0fc0*/  FMNMX R5, RZ, R26, !PT ;  /* 0x0000001aff057209 */ /* 0x000fe20007800000 */
[----:B0-----:R-:W-:-:S05]  /*0fd0*/  IMAD.WIDE R2, R29, 0x4, R2 ;  /* 0x000000041d027825 */ /* 0x001fca00078e0202 */
[----:B------:R0:W-:Y:S02]  /*0fe0*/  STG.E desc[UR38][R2.64], R5 ;  /* 0x0000000502007986 */ /* 0x0001e4000c101926 */
.L_x_6:
[----:B------:R-:W-:Y:S05]  /*0ff0*/  WARPSYNC.ALL ;  /* 0x0000000000007948 */ /* 0x000fea0003800000 */
[----:B------:R-:W-:Y:S06]  /*1000*/  BAR.SYNC.DEFER_BLOCKING 0x0 ;  /* 0x0000000000007b1d */ /* 0x000fec0000010000 */
[----:B-----5:R-:W-:Y:S02]  /*1010*/  STS [R28], R33 ;  /* 0x000000211c007388 */ /* 0x020fe40000000800 */
[----:B------:R-:W-:Y:S06]  /*1020*/  BAR.SYNC.DEFER_BLOCKING 0x0 ;  /* 0x0000000000007b1d */ /* 0x000fec0000010000 */
[----:B------:R-:W-:Y:S05]  /*1030*/  EXIT ;  /* 0x000000000000794d */ /* 0x000fea0003800000 */
.L_x_8:
[----:B------:R-:W-:-:S00]  /*1040*/  BRA `(.L_x_8) ;  /* 0xfffffffc00fc7947 */ /* 0x000fc0000383ffff */
[----:B------:R-:W-:-:S00]  /*1050*/  NOP ;  /* 0x0000000000007918 */ /* 0x000fc00000000000 */
        /* <DEDUP_REMOVED lines=10> */
.L_x_9:


//--------------------- .nv.global.init           --------------------------
	.section	.nv.global.init,"aw",@progbits
.nv.global.init:
	.type		$str,@object
	.size		$str,(.L_0 - $str)
$str:
        /*0000*/ 	.byte	0x25, 0x66, 0x20, 0x00
.L_0:


//--------------------- .nv.shared._Z7stencilPfS_iii --------------------------
	.section	.nv.shared._Z7stencilPfS_iii,"aw",@nobits
	.sectionflags	@""
	.align	4
.nv.shared._Z7stencilPfS_iii:
	.zero		5120


//--------------------- .nv.shared.reserved.0     --------------------------
	.section	.nv.shared.reserved.0,"aw",@nobits
	.weak		__nv_reservedSMEM_offset_0_alias
	.size		__nv_reservedSMEM_offset_0_alias, 0, 64
	.other		__nv_reservedSMEM_offset_0_alias,@"STO_CUDA_RESERVED_SHARED STV_DEFAULT"
__nv_reservedSMEM_offset_0_alias:
	.zero		0
	.zero		64


//--------------------- .nv.constant0._Z7stencilPfS_iii --------------------------
	.section	.nv.constant0._Z7stencilPfS_iii,"a",@progbits
	.sectionflags	@""
	.align	4
.nv.constant0._Z7stencilPfS_iii:
	.zero		924


//--------------------- SYMBOLS --------------------------

	.type		.nv.reservedSmem.offset0,@object
	.size		.nv.reservedSmem.offset0,0x4
	.type		.nv.reservedSmem.cap,@object
	.size		.nv.reservedSmem.cap,0x4
	.type		vprintf,@function
